//
// Generated by NVIDIA NVVM Compiler
//
// Compiler Build ID: CL-36424714
// Cuda compilation tools, release 13.0, V13.0.88
// Based on NVVM 20.0.0
//

.version 9.0
.target sm_100
.address_size 64

	// .globl	_Z9cudaScalePdS_S_PiS0_S0_ii

.visible .entry _Z9cudaScalePdS_S_PiS0_S0_ii(
	.param .u64 .ptr .align 1 _Z9cudaScalePdS_S_PiS0_S0_ii_param_0,
	.param .u64 .ptr .align 1 _Z9cudaScalePdS_S_PiS0_S0_ii_param_1,
	.param .u64 .ptr .align 1 _Z9cudaScalePdS_S_PiS0_S0_ii_param_2,
	.param .u64 .ptr .align 1 _Z9cudaScalePdS_S_PiS0_S0_ii_param_3,
	.param .u64 .ptr .align 1 _Z9cudaScalePdS_S_PiS0_S0_ii_param_4,
	.param .u64 .ptr .align 1 _Z9cudaScalePdS_S_PiS0_S0_ii_param_5,
	.param .u32 _Z9cudaScalePdS_S_PiS0_S0_ii_param_6,
	.param .u32 _Z9cudaScalePdS_S_PiS0_S0_ii_param_7
)
{
	.reg .pred 	%p<3>;
	.reg .b32 	%r<15>;
	.reg .b64 	%rd<25>;
	.reg .b64 	%fd<11>;

	ld.param.u64 	%rd13, [_Z9cudaScalePdS_S_PiS0_S0_ii_param_0];
	ld.param.u64 	%rd14, [_Z9cudaScalePdS_S_PiS0_S0_ii_param_1];
	ld.param.u64 	%rd15, [_Z9cudaScalePdS_S_PiS0_S0_ii_param_2];
	ld.param.u64 	%rd10, [_Z9cudaScalePdS_S_PiS0_S0_ii_param_3];
	ld.param.u64 	%rd11, [_Z9cudaScalePdS_S_PiS0_S0_ii_param_4];
	ld.param.u64 	%rd12, [_Z9cudaScalePdS_S_PiS0_S0_ii_param_5];
	ld.param.u32 	%r6, [_Z9cudaScalePdS_S_PiS0_S0_ii_param_6];
	ld.param.u32 	%r7, [_Z9cudaScalePdS_S_PiS0_S0_ii_param_7];
	cvta.to.global.u64 	%rd1, %rd15;
	cvta.to.global.u64 	%rd2, %rd14;
	cvta.to.global.u64 	%rd3, %rd13;
	mov.u32 	%r8, %tid.x;
	mov.u32 	%r9, %ctaid.x;
	mov.u32 	%r1, %ntid.x;
	mad.lo.s32 	%r14, %r9, %r1, %r8;
	setp.ge.s32 	%p1, %r14, %r6;
	@%p1 bra 	$L__BB0_3;
	mul.wide.s32 	%rd16, %r6, 8;
	add.s64 	%rd4, %rd3, %rd16;
	cvt.rn.f64.s32 	%fd1, %r7;
	add.s64 	%rd5, %rd2, %rd16;
	add.s64 	%rd6, %rd1, %rd16;
	mov.u32 	%r10, %nctaid.x;
	mul.lo.s32 	%r3, %r1, %r10;
	cvta.to.global.u64 	%rd7, %rd10;
	cvta.to.global.u64 	%rd8, %rd11;
	cvta.to.global.u64 	%rd9, %rd12;
$L__BB0_2:
	mul.wide.s32 	%rd17, %r14, 8;
	add.s64 	%rd18, %rd3, %rd17;
	ld.global.f64 	%fd2, [%rd18];
	ld.global.f64 	%fd3, [%rd4];
	fma.rn.f64 	%fd4, %fd2, %fd3, %fd1;
	cvt.rzi.s32.f64 	%r11, %fd4;
	mul.wide.s32 	%rd19, %r14, 4;
	add.s64 	%rd20, %rd7, %rd19;
	st.global.u32 	[%rd20], %r11;
	add.s64 	%rd21, %rd2, %rd17;
	ld.global.f64 	%fd5, [%rd21];
	ld.global.f64 	%fd6, [%rd5];
	fma.rn.f64 	%fd7, %fd5, %fd6, %fd1;
	cvt.rzi.s32.f64 	%r12, %fd7;
	add.s64 	%rd22, %rd8, %rd19;
	st.global.u32 	[%rd22], %r12;
	add.s64 	%rd23, %rd1, %rd17;
	ld.global.f64 	%fd8, [%rd23];
	ld.global.f64 	%fd9, [%rd6];
	fma.rn.f64 	%fd10, %fd8, %fd9, %fd1;
	cvt.rzi.s32.f64 	%r13, %fd10;
	add.s64 	%rd24, %rd9, %rd19;
	st.global.u32 	[%rd24], %r13;
	add.s32 	%r14, %r14, %r3;
	setp.lt.s32 	%p2, %r14, %r6;
	@%p2 bra 	$L__BB0_2;
$L__BB0_3:
	ret;

}


// ===== COMPILED SASS (sm_100) =====

	.target	sm_100

	.elftype	@"ET_EXEC"


//--------------------- .note.nv.tkinfo           --------------------------
	.section	.note.nv.tkinfo,"",@"SHT_NOTE"
	.sectionflags	@"SHF_NOTE_NV_TKINFO"
	.tkinfo
        /*0018*/ 	.word	0x00000002
        /*0030*/ 	.string	""
        /*0030*/ 	.string	"ptxas"
        /*0030*/ 	.string	"Cuda compilation tools, release 13.0, V13.0.88"
        /*0030*/ 	.string	"Build cuda_13.0.r13.0/compiler.36424714_0"
        /*0030*/ 	.string	"-arch sm_100 -m 64 "



//--------------------- .note.nv.cuinfo           --------------------------
	.section	.note.nv.cuinfo,"",@"SHT_NOTE"
	.sectionflags	@"SHF_NOTE_NV_CUINFO"
        /*0018*/ 	.short	0x0002
        /*001a*/ 	.short	0x0064
        /*001c*/ 	.short	0x0082
	.zero		2


//--------------------- .nv.info                  --------------------------
	.section	.nv.info,"",@"SHT_CUDA_INFO"
	.align	4


	//----- nvinfo : EIATTR_REGCOUNT
	.align		4
        /*0000*/ 	.byte	0x04, 0x2f
        /*0002*/ 	.short	(.L_1 - .L_0)
	.align		4
.L_0:
        /*0004*/ 	.word	index@(_Z9cudaScalePdS_S_PiS0_S0_ii)
        /*0008*/ 	.word	0x00000020


	//----- nvinfo : EIATTR_FRAME_SIZE
	.align		4
.L_1:
        /*000c*/ 	.byte	0x04, 0x11
        /*000e*/ 	.short	(.L_3 - .L_2)
	.align		4
.L_2:
        /*0010*/ 	.word	index@(_Z9cudaScalePdS_S_PiS0_S0_ii)
        /*0014*/ 	.word	0x00000000


	//----- nvinfo : EIATTR_MIN_STACK_SIZE
	.align		4
.L_3:
        /*0018*/ 	.byte	0x04, 0x12
        /*001a*/ 	.short	(.L_5 - .L_4)
	.align		4
.L_4:
        /*001c*/ 	.word	index@(_Z9cudaScalePdS_S_PiS0_S0_ii)
        /*0020*/ 	.word	0x00000000
.L_5:


//--------------------- .nv.compat                --------------------------
	.section	.nv.compat,"",@"SHT_CUDA_COMPAT_INFO"
	.align	4
        /*0000*/ 	.byte	0x02, 0x09, 0x00, 0x00, 0x02, 0x02, 0x01, 0x00, 0x02, 0x05, 0x05, 0x00, 0x03, 0x07, 0x01, 0x01
        /*0010*/ 	.byte	0x02, 0x03, 0x00, 0x00, 0x02, 0x06, 0x01, 0x00, 0x04, 0x0b, 0x08, 0x00, 0x01, 0x00, 0x00, 0x00
        /*0020*/ 	.byte	0x00, 0x00, 0x00, 0x00


//--------------------- .nv.info._Z9cudaScalePdS_S_PiS0_S0_ii --------------------------
	.section	.nv.info._Z9cudaScalePdS_S_PiS0_S0_ii,"",@"SHT_CUDA_INFO"
	.sectionflags	@""
	.align	4


	//----- nvinfo : EIATTR_CUDA_API_VERSION
	.align		4
        /*0000*/ 	.byte	0x04, 0x37
        /*0002*/ 	.short	(.L_7 - .L_6)
.L_6:
        /*0004*/ 	.word	0x00000082


	//----- nvinfo : EIATTR_KPARAM_INFO
	.align		4
.L_7:
        /*0008*/ 	.byte	0x04, 0x17
        /*000a*/ 	.short	(.L_9 - .L_8)
.L_8:
        /*000c*/ 	.word	0x00000000
        /*0010*/ 	.short	0x0007
        /*0012*/ 	.short	0x0034
        /*0014*/ 	.byte	0x00, 0xf0, 0x11, 0x00


	//----- nvinfo : EIATTR_KPARAM_INFO
	.align		4
.L_9:
        /*0018*/ 	.byte	0x04, 0x17
        /*001a*/ 	.short	(.L_11 - .L_10)
.L_10:
        /*001c*/ 	.word	0x00000000
        /*0020*/ 	.short	0x0006
        /*0022*/ 	.short	0x0030
        /*0024*/ 	.byte	0x00, 0xf0, 0x11, 0x00


	//----- nvinfo : EIATTR_KPARAM_INFO
	.align		4
.L_11:
        /*0028*/ 	.byte	0x04, 0x17
        /*002a*/ 	.short	(.L_13 - .L_12)
.L_12:
        /*002c*/ 	.word	0x00000000
        /*0030*/ 	.short	0x0005
        /*0032*/ 	.short	0x0028
        /*0034*/ 	.byte	0x00, 0xf5, 0x21, 0x00


	//----- nvinfo : EIATTR_KPARAM_INFO
	.align		4
.L_13:
        /*0038*/ 	.byte	0x04, 0x17
        /*003a*/ 	.short	(.L_15 - .L_14)
.L_14:
        /*003c*/ 	.word	0x00000000
        /*0040*/ 	.short	0x0004
        /*0042*/ 	.short	0x0020
        /*0044*/ 	.byte	0x00, 0xf5, 0x21, 0x00


	//----- nvinfo : EIATTR_KPARAM_INFO
	.align		4
.L_15:
        /*0048*/ 	.byte	0x04, 0x17
        /*004a*/ 	.short	(.L_17 - .L_16)
.L_16:
        /*004c*/ 	.word	0x00000000
        /*0050*/ 	.short	0x0003
        /*0052*/ 	.short	0x0018
        /*0054*/ 	.byte	0x00, 0xf5, 0x21, 0x00


	//----- nvinfo : EIATTR_KPARAM_INFO
	.align		4
.L_17:
        /*0058*/ 	.byte	0x04, 0x17
        /*005a*/ 	.short	(.L_19 - .L_18)
.L_18:
        /*005c*/ 	.word	0x00000000
        /*0060*/ 	.short	0x0002
        /*0062*/ 	.short	0x0010
        /*0064*/ 	.byte	0x00, 0xf5, 0x21, 0x00


	//----- nvinfo : EIATTR_KPARAM_INFO
	.align		4
.L_19:
        /*0068*/ 	.byte	0x04, 0x17
        /*006a*/ 	.short	(.L_21 - .L_20)
.L_20:
        /*006c*/ 	.word	0x00000000
        /*0070*/ 	.short	0x0001
        /*0072*/ 	.short	0x0008
        /*0074*/ 	.byte	0x00, 0xf5, 0x21, 0x00


	//----- nvinfo : EIATTR_KPARAM_INFO
	.align		4
.L_21:
        /*0078*/ 	.byte	0x04, 0x17
        /*007a*/ 	.short	(.L_23 - .L_22)
.L_22:
        /*007c*/ 	.word	0x00000000
        /*0080*/ 	.short	0x0000
        /*0082*/ 	.short	0x0000
        /*0084*/ 	.byte	0x00, 0xf5, 0x21, 0x00


	//----- nvinfo : EIATTR_SPARSE_MMA_MASK
	.align		4
.L_23:
        /*0088*/ 	.byte	0x03, 0x50
        /*008a*/ 	.short	0x0000


	//----- nvinfo : EIATTR_MAXREG_COUNT
	.align		4
        /*008c*/ 	.byte	0x03, 0x1b
        /*008e*/ 	.short	0x00ff


	//----- nvinfo : EIATTR_MERCURY_ISA_VERSION
	.align		4
        /*0090*/ 	.byte	0x03, 0x5f
        /*0092*/ 	.short	0x0101


	//----- nvinfo : EIATTR_VRC_CTA_INIT_COUNT
	.align		4
        /*0094*/ 	.byte	0x02, 0x4a
	.zero		1
	.zero		1


	//----- nvinfo : EIATTR_EXIT_INSTR_OFFSETS
	.align		4
        /*0098*/ 	.byte	0x04, 0x1c
        /*009a*/ 	.short	(.L_25 - .L_24)


	//   ....[0]....
.L_24:
        /*009c*/ 	.word	0x00000070


	//   ....[1]....
        /*00a0*/ 	.word	0x000002e0


	//----- nvinfo : EIATTR_CRS_STACK_SIZE
	.align		4
.L_25:
        /*00a4*/ 	.byte	0x04, 0x1e
        /*00a6*/ 	.short	(.L_27 - .L_26)
.L_26:
        /*00a8*/ 	.word	0x00000000


	//----- nvinfo : EIATTR_CBANK_PARAM_SIZE
	.align		4
.L_27:
        /*00ac*/ 	.byte	0x03, 0x19
        /*00ae*/ 	.short	0x0038


	//----- nvinfo : EIATTR_PARAM_CBANK
	.align		4
        /*00b0*/ 	.byte	0x04, 0x0a
        /*00b2*/ 	.short	(.L_29 - .L_28)
	.align		4
.L_28:
        /*00b4*/ 	.word	index@(.nv.constant0._Z9cudaScalePdS_S_PiS0_S0_ii)
        /*00b8*/ 	.short	0x0380
        /*00ba*/ 	.short	0x0038


	//----- nvinfo : EIATTR_SW_WAR
	.align		4
.L_29:
        /*00bc*/ 	.byte	0x04, 0x36
        /*00be*/ 	.short	(.L_31 - .L_30)
.L_30:
        /*00c0*/ 	.word	0x00000008
.L_31:


//--------------------- .nv.callgraph             --------------------------
	.section	.nv.callgraph,"",@"SHT_CUDA_CALLGRAPH"
	.align	4
	.sectionentsize	8
	.align		4
        /*0000*/ 	.word	0x00000000
	.align		4
        /*0004*/ 	.word	0xffffffff
	.align		4
        /*0008*/ 	.word	0x00000000
	.align		4
        /*000c*/ 	.word	0xfffffffe
	.align		4
        /*0010*/ 	.word	0x00000000
	.align		4
        /*0014*/ 	.word	0xfffffffd
	.align		4
        /*0018*/ 	.word	0x00000000
	.align		4
        /*001c*/ 	.word	0xfffffffc


//--------------------- .text._Z9cudaScalePdS_S_PiS0_S0_ii --------------------------
	.section	.text._Z9cudaScalePdS_S_PiS0_S0_ii,"ax",@progbits
	.align	128
        .global         _Z9cudaScalePdS_S_PiS0_S0_ii
        .type           _Z9cudaScalePdS_S_PiS0_S0_ii,@function
        .size           _Z9cudaScalePdS_S_PiS0_S0_ii,(.L_x_2 - _Z9cudaScalePdS_S_PiS0_S0_ii)
        .other          _Z9cudaScalePdS_S_PiS0_S0_ii,@"STO_CUDA_ENTRY STV_DEFAULT"
_Z9cudaScalePdS_S_PiS0_S0_ii:
.text._Z9cudaScalePdS_S_PiS0_S0_ii:
[----:B------:R-:W-:Y:S01]  /*0000*/  LDC R1, c[0x0][0x37c] ;  /* 0x0000df00ff017b82 */ /* 0x000fe20000000800 */
[----:B------:R-:W0:Y:S07]  /*0010*/  S2R R19, SR_TID.X ;  /* 0x0000000000137919 */ /* 0x000e2e0000002100 */
[----:B------:R-:W0:Y:S08]  /*0020*/  S2UR UR4, SR_CTAID.X ;  /* 0x00000000000479c3 */ /* 0x000e300000002500 */
[----:B------:R-:W0:Y:S08]  /*0030*/  LDC R0, c[0x0][0x360] ;  /* 0x0000d800ff007b82 */ /* 0x000e300000000800 */
[----:B------:R-:W1:Y:S01]  /*0040*/  LDC R17, c[0x0][0x3b0] ;  /* 0x0000ec00ff117b82 */ /* 0x000e620000000800 */
[----:B0-----:R-:W-:-:S05]  /*0050*/  IMAD R19, R0, UR4, R19 ;  /* 0x0000000400137c24 */ /* 0x001fca000f8e0213 */
[----:B-1----:R-:W-:-:S13]  /*0060*/  ISETP.GE.AND P0, PT, R19, R17, PT ;  /* 0x000000111300720c */ /* 0x002fda0003f06270 */
[----:B------:R-:W-:Y:S05]  /*0070*/  @P0 EXIT ;  /* 0x000000000000094d */ /* 0x000fea0003800000 */
[----:B------:R-:W0:Y:S01]  /*0080*/  LDCU UR5, c[0x0][0x3b4] ;  /* 0x00007680ff0577ac */ /* 0x000e220008000800 */
[----:B------:R-:W1:Y:S01]  /*0090*/  LDC.64 R2, c[0x0][0x380] ;  /* 0x0000e000ff027b82 */ /* 0x000e620000000a00 */
[----:B------:R-:W2:Y:S01]  /*00a0*/  LDCU UR4, c[0x0][0x370] ;  /* 0x00006e00ff0477ac */ /* 0x000ea20008000800 */
[----:B------:R-:W3:Y:S06]  /*00b0*/  LDCU.64 UR6, c[0x0][0x358] ;  /* 0x00006b00ff0677ac */ /* 0x000eec0008000a00 */
[----:B------:R-:W4:Y:S08]  /*00c0*/  LDC.64 R4, c[0x0][0x388] ;  /* 0x0000e200ff047b82 */ /* 0x000f300000000a00 */
[----:B------:R-:W5:Y:S01]  /*00d0*/  LDC.64 R6, c[0x0][0x390] ;  /* 0x0000e400ff067b82 */ /* 0x000f620000000a00 */
[----:B0-----:R-:W0:Y:S01]  /*00e0*/  I2F.F64 R8, UR5 ;  /* 0x0000000500087d12 */ /* 0x001e220008201c00 */
[----:B--2---:R-:W-:-:S02]  /*00f0*/  IMAD R0, R0, UR4, RZ ;  /* 0x0000000400007c24 */ /* 0x004fc4000f8e02ff */
[----:B-1----:R-:W-:-:S04]  /*0100*/  IMAD.WIDE R12, R17, 0x8, R2 ;  /* 0x00000008110c7825 */ /* 0x002fc800078e0202 */
[----:B----4-:R-:W-:-:S04]  /*0110*/  IMAD.WIDE R14, R17, 0x8, R4 ;  /* 0x00000008110e7825 */ /* 0x010fc800078e0204 */
[----:B0--3-5:R-:W-:-:S07]  /*0120*/  IMAD.WIDE R10, R17, 0x8, R6 ;  /* 0x00000008110a7825 */ /* 0x029fce00078e0206 */
.L_x_0:
[C---:B0-----:R-:W-:Y:S01]  /*0130*/  IMAD.WIDE R22, R19.reuse, 0x8, R2 ;  /* 0x0000000813167825 */ /* 0x041fe200078e0202 */
[----:B------:R-:W2:Y:S01]  /*0140*/  LDG.E.64 R24, desc[UR6][R12.64] ;  /* 0x000000060c187981 */ /* 0x000ea2000c1e1b00 */
[----:B------:R-:W0:Y:S04]  /*0150*/  LDC.64 R20, c[0x0][0x398] ;  /* 0x0000e600ff147b82 */ /* 0x000e280000000a00 */
[----:B------:R-:W2:Y:S01]  /*0160*/  LDG.E.64 R22, desc[UR6][R22.64] ;  /* 0x0000000616167981 */ /* 0x000ea2000c1e1b00 */
[----:B------:R-:W-:-:S04]  /*0170*/  IMAD.WIDE R28, R19, 0x8, R4 ;  /* 0x00000008131c7825 */ /* 0x000fc800078e0204 */
[----:B0-----:R-:W-:Y:S02]  /*0180*/  IMAD.WIDE R26, R19, 0x4, R20 ;  /* 0x00000004131a7825 */ /* 0x001fe400078e0214 */
[----:B------:R-:W0:Y:S01]  /*0190*/  LDC.64 R20, c[0x0][0x3a0] ;  /* 0x0000e800ff147b82 */ /* 0x000e220000000a00 */
[----:B--2---:R-:W-:-:S06]  /*01a0*/  DFMA R24, R22, R24, R8 ;  /* 0x000000181618722b */ /* 0x004fcc0000000008 */
[----:B------:R-:W1:Y:S02]  /*01b0*/  F2I.F64.TRUNC R16, R24 ;  /* 0x0000001800107311 */ /* 0x000e64000030d100 */
[----:B-1----:R1:W-:Y:S04]  /*01c0*/  STG.E desc[UR6][R26.64], R16 ;  /* 0x000000101a007986 */ /* 0x0023e8000c101906 */
[----:B------:R-:W2:Y:S04]  /*01d0*/  LDG.E.64 R28, desc[UR6][R28.64] ;  /* 0x000000061c1c7981 */ /* 0x000ea8000c1e1b00 */
[----:B------:R-:W2:Y:S02]  /*01e0*/  LDG.E.64 R22, desc[UR6][R14.64] ;  /* 0x000000060e167981 */ /* 0x000ea4000c1e1b00 */
[----:B--2---:R-:W-:-:S06]  /*01f0*/  DFMA R22, R28, R22, R8 ;  /* 0x000000161c16722b */ /* 0x004fcc0000000008 */
[----:B------:R0:W2:Y:S02]  /*0200*/  F2I.F64.TRUNC R18, R22 ;  /* 0x0000001600127311 */ /* 0x0000a4000030d100 */
[----:B0-----:R-:W-:-:S04]  /*0210*/  IMAD.WIDE R22, R19, 0x4, R20 ;  /* 0x0000000413167825 */ /* 0x001fc800078e0214 */
[C---:B------:R-:W-:Y:S01]  /*0220*/  IMAD.WIDE R20, R19.reuse, 0x8, R6 ;  /* 0x0000000813147825 */ /* 0x040fe200078e0206 */
[----:B--2---:R0:W-:Y:S04]  /*0230*/  STG.E desc[UR6][R22.64], R18 ;  /* 0x0000001216007986 */ /* 0x0041e8000c101906 */
[----:B------:R2:W3:Y:S04]  /*0240*/  LDG.E.64 R24, desc[UR6][R20.64] ;  /* 0x0000000614187981 */ /* 0x0004e8000c1e1b00 */
[----:B------:R-:W3:Y:S01]  /*0250*/  LDG.E.64 R28, desc[UR6][R10.64] ;  /* 0x000000060a1c7981 */ /* 0x000ee2000c1e1b00 */
[----:B--2---:R-:W1:Y:S02]  /*0260*/  LDC.64 R20, c[0x0][0x3a8] ;  /* 0x0000ea00ff147b82 */ /* 0x004e640000000a00 */
[----:B-1----:R-:W-:Y:S01]  /*0270*/  IMAD.WIDE R26, R19, 0x4, R20 ;  /* 0x00000004131a7825 */ /* 0x002fe200078e0214 */
[----:B------:R-:W-:-:S04]  /*0280*/  IADD3 R19, PT, PT, R0, R19, RZ ;  /* 0x0000001300137210 */ /* 0x000fc80007ffe0ff */
[----:B------:R-:W-:Y:S01]  /*0290*/  ISETP.GE.AND P0, PT, R19, R17, PT ;  /* 0x000000111300720c */ /* 0x000fe20003f06270 */
[----:B---3--:R-:W-:-:S10]  /*02a0*/  DFMA R24, R24, R28, R8 ;  /* 0x0000001c1818722b */ /* 0x008fd40000000008 */
[----:B------:R-:W1:Y:S02]  /*02b0*/  F2I.F64.TRUNC R25, R24 ;  /* 0x0000001800197311 */ /* 0x000e64000030d100 */
[----:B-1----:R0:W-:Y:S01]  /*02c0*/  STG.E desc[UR6][R26.64], R25 ;  /* 0x000000191a007986 */ /* 0x0021e2000c101906 */
[----:B------:R-:W-:Y:S05]  /*02d0*/  @!P0 BRA `(.L_x_0) ;  /* 0xfffffffc00948947 */ /* 0x000fea000383ffff */
[----:B------:R-:W-:Y:S05]  /*02e0*/  EXIT ;  /* 0x000000000000794d */ /* 0x000fea0003800000 */
.L_x_1:
[----:B------:R-:W-:-:S00]  /*02f0*/  BRA `(.L_x_1) ;  /* 0xfffffffc00fc7947 */ /* 0x000fc0000383ffff */
[----:B------:R-:W-:-:S00]  /*0300*/  NOP ;  /* 0x0000000000007918 */ /* 0x000fc00000000000 */
[----:B------:R-:W-:-:S00]  /*0310*/  NOP ;  /* 0x0000000000007918 */ /* 0x000fc00000000000 */
[----:B------:R-:W-:-:S00]  /*0320*/  NOP ;  /* 0x0000000000007918 */ /* 0x000fc00000000000 */
[----:B------:R-:W-:-:S00]  /*0330*/  NOP ;  /* 0x0000000000007918 */ /* 0x000fc00000000000 */
[----:B------:R-:W-:-:S00]  /*0340*/  NOP ;  /* 0x0000000000007918 */ /* 0x000fc00000000000 */
[----:B------:R-:W-:-:S00]  /*0350*/  NOP ;  /* 0x0000000000007918 */ /* 0x000fc00000000000 */
[----:B------:R-:W-:-:S00]  /*0360*/  NOP ;  /* 0x0000000000007918 */ /* 0x000fc00000000000 */
[----:B------:R-:W-:-:S00]  /*0370*/  NOP ;  /* 0x0000000000007918 */ /* 0x000fc00000000000 */
.L_x_2:


//--------------------- .nv.shared.reserved.0     --------------------------
	.section	.nv.shared.reserved.0,"aw",@nobits
	.weak		__nv_reservedSMEM_offset_0_alias
	.size		__nv_reservedSMEM_offset_0_alias, 0, 64
	.other		__nv_reservedSMEM_offset_0_alias,@"STO_CUDA_RESERVED_SHARED STV_DEFAULT"
__nv_reservedSMEM_offset_0_alias:
	.zero		0
	.zero		64


//--------------------- .nv.constant0._Z9cudaScalePdS_S_PiS0_S0_ii --------------------------
	.section	.nv.constant0._Z9cudaScalePdS_S_PiS0_S0_ii,"a",@progbits
	.sectionflags	@""
	.align	4
.nv.constant0._Z9cudaScalePdS_S_PiS0_S0_ii:
	.zero		952


//--------------------- SYMBOLS --------------------------

	.type		.nv.reservedSmem.offset0,@object
	.size		.nv.reservedSmem.offset0,0x4
